//
// Generated by NVIDIA NVVM Compiler
//
// Compiler Build ID: CL-36424714
// Cuda compilation tools, release 13.0, V13.0.88
// Based on NVVM 20.0.0
//

.version 9.0
.target sm_100
.address_size 64

	// .globl	_Z7mysgemmiiiPKfS0_Pf
// _ZZ7mysgemmiiiPKfS0_PfE2dA has been demoted
// _ZZ7mysgemmiiiPKfS0_PfE2dB has been demoted

.visible .entry _Z7mysgemmiiiPKfS0_Pf(
	.param .u32 _Z7mysgemmiiiPKfS0_Pf_param_0,
	.param .u32 _Z7mysgemmiiiPKfS0_Pf_param_1,
	.param .u32 _Z7mysgemmiiiPKfS0_Pf_param_2,
	.param .u64 .ptr .align 1 _Z7mysgemmiiiPKfS0_Pf_param_3,
	.param .u64 .ptr .align 1 _Z7mysgemmiiiPKfS0_Pf_param_4,
	.param .u64 .ptr .align 1 _Z7mysgemmiiiPKfS0_Pf_param_5
)
{
	.reg .pred 	%p<21>;
	.reg .b32 	%r<73>;
	.reg .b32 	%f<127>;
	.reg .b64 	%rd<13>;
	// demoted variable
	.shared .align 4 .b8 _ZZ7mysgemmiiiPKfS0_PfE2dA[1024];
	// demoted variable
	.shared .align 4 .b8 _ZZ7mysgemmiiiPKfS0_PfE2dB[1024];
	ld.param.u32 	%r34, [_Z7mysgemmiiiPKfS0_Pf_param_0];
	ld.param.u32 	%r35, [_Z7mysgemmiiiPKfS0_Pf_param_1];
	ld.param.u32 	%r36, [_Z7mysgemmiiiPKfS0_Pf_param_2];
	ld.param.u64 	%rd3, [_Z7mysgemmiiiPKfS0_Pf_param_3];
	ld.param.u64 	%rd4, [_Z7mysgemmiiiPKfS0_Pf_param_4];
	ld.param.u64 	%rd5, [_Z7mysgemmiiiPKfS0_Pf_param_5];
	mov.u32 	%r1, %ntid.x;
	mov.u32 	%r37, %ctaid.y;
	mov.u32 	%r38, %ntid.y;
	mov.u32 	%r2, %tid.y;
	mad.lo.s32 	%r3, %r37, %r38, %r2;
	mov.u32 	%r39, %ctaid.x;
	mov.u32 	%r4, %tid.x;
	mad.lo.s32 	%r5, %r39, %r1, %r4;
	setp.lt.s32 	%p1, %r36, 1;
	mov.f32 	%f125, 0f00000000;
	@%p1 bra 	$L__BB0_20;
	shl.b32 	%r41, %r2, 6;
	mov.u32 	%r42, _ZZ7mysgemmiiiPKfS0_PfE2dA;
	add.s32 	%r6, %r42, %r41;
	mul.lo.s32 	%r7, %r36, %r3;
	mov.u32 	%r43, _ZZ7mysgemmiiiPKfS0_PfE2dB;
	shl.b32 	%r44, %r4, 2;
	add.s32 	%r9, %r43, %r44;
	add.s32 	%r8, %r9, %r41;
	and.b32  	%r10, %r1, 15;
	and.b32  	%r11, %r1, 7;
	and.b32  	%r12, %r1, 2032;
	and.b32  	%r13, %r1, 3;
	add.s32 	%r14, %r6, 32;
	add.s32 	%r15, %r9, 512;
	cvta.to.global.u64 	%rd1, %rd3;
	cvta.to.global.u64 	%rd2, %rd4;
	mov.f32 	%f125, 0f00000000;
	mov.b32 	%r66, 0;
$L__BB0_2:
	setp.ge.s32 	%p2, %r3, %r34;
	add.s32 	%r17, %r66, %r4;
	setp.ge.u32 	%p3, %r17, %r36;
	mov.f32 	%f116, 0f00000000;
	or.pred  	%p4, %p2, %p3;
	@%p4 bra 	$L__BB0_4;
	add.s32 	%r46, %r17, %r7;
	mul.wide.u32 	%rd6, %r46, 4;
	add.s64 	%rd7, %rd1, %rd6;
	ld.global.f32 	%f116, [%rd7];
$L__BB0_4:
	setp.ge.s32 	%p5, %r5, %r35;
	shl.b32 	%r47, %r4, 2;
	add.s32 	%r48, %r6, %r47;
	st.shared.f32 	[%r48], %f116;
	add.s32 	%r18, %r66, %r2;
	setp.ge.u32 	%p6, %r18, %r36;
	mov.f32 	%f117, 0f00000000;
	or.pred  	%p7, %p5, %p6;
	@%p7 bra 	$L__BB0_6;
	mad.lo.s32 	%r50, %r18, %r35, %r5;
	mul.wide.u32 	%rd8, %r50, 4;
	add.s64 	%rd9, %rd2, %rd8;
	ld.global.f32 	%f117, [%rd9];
$L__BB0_6:
	setp.lt.u32 	%p8, %r1, 16;
	st.shared.f32 	[%r8], %f117;
	bar.sync 	0;
	mov.b32 	%r71, 0;
	@%p8 bra 	$L__BB0_9;
	and.b32  	%r52, %r1, -16;
	neg.s32 	%r69, %r52;
	mov.u32 	%r67, %r15;
	mov.u32 	%r68, %r14;
$L__BB0_8:
	.pragma "nounroll";
	ld.shared.f32 	%f26, [%r68+-32];
	ld.shared.f32 	%f27, [%r67+-512];
	fma.rn.f32 	%f28, %f26, %f27, %f125;
	ld.shared.f32 	%f29, [%r68+-28];
	ld.shared.f32 	%f30, [%r67+-448];
	fma.rn.f32 	%f31, %f29, %f30, %f28;
	ld.shared.f32 	%f32, [%r68+-24];
	ld.shared.f32 	%f33, [%r67+-384];
	fma.rn.f32 	%f34, %f32, %f33, %f31;
	ld.shared.f32 	%f35, [%r68+-20];
	ld.shared.f32 	%f36, [%r67+-320];
	fma.rn.f32 	%f37, %f35, %f36, %f34;
	ld.shared.f32 	%f38, [%r68+-16];
	ld.shared.f32 	%f39, [%r67+-256];
	fma.rn.f32 	%f40, %f38, %f39, %f37;
	ld.shared.f32 	%f41, [%r68+-12];
	ld.shared.f32 	%f42, [%r67+-192];
	fma.rn.f32 	%f43, %f41, %f42, %f40;
	ld.shared.f32 	%f44, [%r68+-8];
	ld.shared.f32 	%f45, [%r67+-128];
	fma.rn.f32 	%f46, %f44, %f45, %f43;
	ld.shared.f32 	%f47, [%r68+-4];
	ld.shared.f32 	%f48, [%r67+-64];
	fma.rn.f32 	%f49, %f47, %f48, %f46;
	ld.shared.f32 	%f50, [%r68];
	ld.shared.f32 	%f51, [%r67];
	fma.rn.f32 	%f52, %f50, %f51, %f49;
	ld.shared.f32 	%f53, [%r68+4];
	ld.shared.f32 	%f54, [%r67+64];
	fma.rn.f32 	%f55, %f53, %f54, %f52;
	ld.shared.f32 	%f56, [%r68+8];
	ld.shared.f32 	%f57, [%r67+128];
	fma.rn.f32 	%f58, %f56, %f57, %f55;
	ld.shared.f32 	%f59, [%r68+12];
	ld.shared.f32 	%f60, [%r67+192];
	fma.rn.f32 	%f61, %f59, %f60, %f58;
	ld.shared.f32 	%f62, [%r68+16];
	ld.shared.f32 	%f63, [%r67+256];
	fma.rn.f32 	%f64, %f62, %f63, %f61;
	ld.shared.f32 	%f65, [%r68+20];
	ld.shared.f32 	%f66, [%r67+320];
	fma.rn.f32 	%f67, %f65, %f66, %f64;
	ld.shared.f32 	%f68, [%r68+24];
	ld.shared.f32 	%f69, [%r67+384];
	fma.rn.f32 	%f70, %f68, %f69, %f67;
	ld.shared.f32 	%f71, [%r68+28];
	ld.shared.f32 	%f72, [%r67+448];
	fma.rn.f32 	%f125, %f71, %f72, %f70;
	add.s32 	%r69, %r69, 16;
	add.s32 	%r68, %r68, 64;
	add.s32 	%r67, %r67, 1024;
	setp.ne.s32 	%p9, %r69, 0;
	mov.u32 	%r71, %r12;
	@%p9 bra 	$L__BB0_8;
$L__BB0_9:
	setp.eq.s32 	%p10, %r10, 0;
	@%p10 bra 	$L__BB0_19;
	add.s32 	%r53, %r10, -1;
	setp.lt.u32 	%p11, %r53, 7;
	@%p11 bra 	$L__BB0_12;
	shl.b32 	%r54, %r71, 2;
	add.s32 	%r55, %r6, %r54;
	ld.shared.f32 	%f74, [%r55];
	shl.b32 	%r56, %r71, 6;
	add.s32 	%r57, %r9, %r56;
	ld.shared.f32 	%f75, [%r57];
	fma.rn.f32 	%f76, %f74, %f75, %f125;
	ld.shared.f32 	%f77, [%r55+4];
	ld.shared.f32 	%f78, [%r57+64];
	fma.rn.f32 	%f79, %f77, %f78, %f76;
	ld.shared.f32 	%f80, [%r55+8];
	ld.shared.f32 	%f81, [%r57+128];
	fma.rn.f32 	%f82, %f80, %f81, %f79;
	ld.shared.f32 	%f83, [%r55+12];
	ld.shared.f32 	%f84, [%r57+192];
	fma.rn.f32 	%f85, %f83, %f84, %f82;
	ld.shared.f32 	%f86, [%r55+16];
	ld.shared.f32 	%f87, [%r57+256];
	fma.rn.f32 	%f88, %f86, %f87, %f85;
	ld.shared.f32 	%f89, [%r55+20];
	ld.shared.f32 	%f90, [%r57+320];
	fma.rn.f32 	%f91, %f89, %f90, %f88;
	ld.shared.f32 	%f92, [%r55+24];
	ld.shared.f32 	%f93, [%r57+384];
	fma.rn.f32 	%f94, %f92, %f93, %f91;
	ld.shared.f32 	%f95, [%r55+28];
	ld.shared.f32 	%f96, [%r57+448];
	fma.rn.f32 	%f125, %f95, %f96, %f94;
	add.s32 	%r71, %r71, 8;
$L__BB0_12:
	setp.eq.s32 	%p12, %r11, 0;
	@%p12 bra 	$L__BB0_19;
	add.s32 	%r58, %r11, -1;
	setp.lt.u32 	%p13, %r58, 3;
	@%p13 bra 	$L__BB0_15;
	shl.b32 	%r59, %r71, 2;
	add.s32 	%r60, %r6, %r59;
	ld.shared.f32 	%f98, [%r60];
	shl.b32 	%r61, %r71, 6;
	add.s32 	%r62, %r9, %r61;
	ld.shared.f32 	%f99, [%r62];
	fma.rn.f32 	%f100, %f98, %f99, %f125;
	ld.shared.f32 	%f101, [%r60+4];
	ld.shared.f32 	%f102, [%r62+64];
	fma.rn.f32 	%f103, %f101, %f102, %f100;
	ld.shared.f32 	%f104, [%r60+8];
	ld.shared.f32 	%f105, [%r62+128];
	fma.rn.f32 	%f106, %f104, %f105, %f103;
	ld.shared.f32 	%f107, [%r60+12];
	ld.shared.f32 	%f108, [%r62+192];
	fma.rn.f32 	%f125, %f107, %f108, %f106;
	add.s32 	%r71, %r71, 4;
$L__BB0_15:
	setp.eq.s32 	%p14, %r13, 0;
	@%p14 bra 	$L__BB0_19;
	setp.eq.s32 	%p15, %r13, 1;
	shl.b32 	%r63, %r71, 2;
	add.s32 	%r31, %r6, %r63;
	ld.shared.f32 	%f109, [%r31];
	shl.b32 	%r64, %r71, 6;
	add.s32 	%r32, %r9, %r64;
	ld.shared.f32 	%f110, [%r32];
	fma.rn.f32 	%f125, %f109, %f110, %f125;
	@%p15 bra 	$L__BB0_19;
	setp.eq.s32 	%p16, %r13, 2;
	ld.shared.f32 	%f111, [%r31+4];
	ld.shared.f32 	%f112, [%r32+64];
	fma.rn.f32 	%f125, %f111, %f112, %f125;
	@%p16 bra 	$L__BB0_19;
	ld.shared.f32 	%f113, [%r31+8];
	ld.shared.f32 	%f114, [%r32+128];
	fma.rn.f32 	%f125, %f113, %f114, %f125;
$L__BB0_19:
	bar.sync 	0;
	add.s32 	%r66, %r66, %r1;
	setp.lt.s32 	%p17, %r66, %r36;
	@%p17 bra 	$L__BB0_2;
$L__BB0_20:
	setp.ge.s32 	%p18, %r3, %r34;
	setp.ge.s32 	%p19, %r5, %r35;
	or.pred  	%p20, %p18, %p19;
	@%p20 bra 	$L__BB0_22;
	mad.lo.s32 	%r65, %r35, %r3, %r5;
	cvta.to.global.u64 	%rd10, %rd5;
	mul.wide.s32 	%rd11, %r65, 4;
	add.s64 	%rd12, %rd10, %rd11;
	st.global.f32 	[%rd12], %f125;
$L__BB0_22:
	ret;

}


// ===== COMPILED SASS (sm_100) =====

	.target	sm_100

	.elftype	@"ET_EXEC"


//--------------------- .note.nv.tkinfo           --------------------------
	.section	.note.nv.tkinfo,"",@"SHT_NOTE"
	.sectionflags	@"SHF_NOTE_NV_TKINFO"
	.tkinfo
        /*0018*/ 	.word	0x00000002
        /*0030*/ 	.string	""
        /*0030*/ 	.string	"ptxas"
        /*0030*/ 	.string	"Cuda compilation tools, release 13.0, V13.0.88"
        /*0030*/ 	.string	"Build cuda_13.0.r13.0/compiler.36424714_0"
        /*0030*/ 	.string	"-arch sm_100 -m 64 "



//--------------------- .note.nv.cuinfo           --------------------------
	.section	.note.nv.cuinfo,"",@"SHT_NOTE"
	.sectionflags	@"SHF_NOTE_NV_CUINFO"
        /*0018*/ 	.short	0x0002
        /*001a*/ 	.short	0x0064
        /*001c*/ 	.short	0x0082
	.zero		2


//--------------------- .nv.info                  --------------------------
	.section	.nv.info,"",@"SHT_CUDA_INFO"
	.align	4


	//----- nvinfo : EIATTR_REGCOUNT
	.align		4
        /*0000*/ 	.byte	0x04, 0x2f
        /*0002*/ 	.short	(.L_1 - .L_0)
	.align		4
.L_0:
        /*0004*/ 	.word	index@(_Z7mysgemmiiiPKfS0_Pf)
        /*0008*/ 	.word	0x00000020


	//----- nvinfo : EIATTR_FRAME_SIZE
	.align		4
.L_1:
        /*000c*/ 	.byte	0x04, 0x11
        /*000e*/ 	.short	(.L_3 - .L_2)
	.align		4
.L_2:
        /*0010*/ 	.word	index@(_Z7mysgemmiiiPKfS0_Pf)
        /*0014*/ 	.word	0x00000000


	//----- nvinfo : EIATTR_MIN_STACK_SIZE
	.align		4
.L_3:
        /*0018*/ 	.byte	0x04, 0x12
        /*001a*/ 	.short	(.L_5 - .L_4)
	.align		4
.L_4:
        /*001c*/ 	.word	index@(_Z7mysgemmiiiPKfS0_Pf)
        /*0020*/ 	.word	0x00000000
.L_5:


//--------------------- .nv.compat                --------------------------
	.section	.nv.compat,"",@"SHT_CUDA_COMPAT_INFO"
	.align	4
        /*0000*/ 	.byte	0x02, 0x09, 0x00, 0x00, 0x02, 0x02, 0x01, 0x00, 0x02, 0x05, 0x05, 0x00, 0x03, 0x07, 0x01, 0x01
        /*0010*/ 	.byte	0x02, 0x03, 0x00, 0x00, 0x02, 0x06, 0x01, 0x00, 0x04, 0x0b, 0x08, 0x00, 0x09, 0x00, 0x00, 0x00
        /*0020*/ 	.byte	0x00, 0x00, 0x00, 0x00


//--------------------- .nv.info._Z7mysgemmiiiPKfS0_Pf --------------------------
	.section	.nv.info._Z7mysgemmiiiPKfS0_Pf,"",@"SHT_CUDA_INFO"
	.sectionflags	@""
	.align	4


	//----- nvinfo : EIATTR_CUDA_API_VERSION
	.align		4
        /*0000*/ 	.byte	0x04, 0x37
        /*0002*/ 	.short	(.L_7 - .L_6)
.L_6:
        /*0004*/ 	.word	0x00000082


	//----- nvinfo : EIATTR_KPARAM_INFO
	.align		4
.L_7:
        /*0008*/ 	.byte	0x04, 0x17
        /*000a*/ 	.short	(.L_9 - .L_8)
.L_8:
        /*000c*/ 	.word	0x00000000
        /*0010*/ 	.short	0x0005
        /*0012*/ 	.short	0x0020
        /*0014*/ 	.byte	0x00, 0xf5, 0x21, 0x00


	//----- nvinfo : EIATTR_KPARAM_INFO
	.align		4
.L_9:
        /*0018*/ 	.byte	0x04, 0x17
        /*001a*/ 	.short	(.L_11 - .L_10)
.L_10:
        /*001c*/ 	.word	0x00000000
        /*0020*/ 	.short	0x0004
        /*0022*/ 	.short	0x0018
        /*0024*/ 	.byte	0x00, 0xf5, 0x21, 0x00


	//----- nvinfo : EIATTR_KPARAM_INFO
	.align		4
.L_11:
        /*0028*/ 	.byte	0x04, 0x17
        /*002a*/ 	.short	(.L_13 - .L_12)
.L_12:
        /*002c*/ 	.word	0x00000000
        /*0030*/ 	.short	0x0003
        /*0032*/ 	.short	0x0010
        /*0034*/ 	.byte	0x00, 0xf5, 0x21, 0x00


	//----- nvinfo : EIATTR_KPARAM_INFO
	.align		4
.L_13:
        /*0038*/ 	.byte	0x04, 0x17
        /*003a*/ 	.short	(.L_15 - .L_14)
.L_14:
        /*003c*/ 	.word	0x00000000
        /*0040*/ 	.short	0x0002
        /*0042*/ 	.short	0x0008
        /*0044*/ 	.byte	0x00, 0xf0, 0x11, 0x00


	//----- nvinfo : EIATTR_KPARAM_INFO
	.align		4
.L_15:
        /*0048*/ 	.byte	0x04, 0x17
        /*004a*/ 	.short	(.L_17 - .L_16)
.L_16:
        /*004c*/ 	.word	0x00000000
        /*0050*/ 	.short	0x0001
        /*0052*/ 	.short	0x0004
        /*0054*/ 	.byte	0x00, 0xf0, 0x11, 0x00


	//----- nvinfo : EIATTR_KPARAM_INFO
	.align		4
.L_17:
        /*0058*/ 	.byte	0x04, 0x17
        /*005a*/ 	.short	(.L_19 - .L_18)
.L_18:
        /*005c*/ 	.word	0x00000000
        /*0060*/ 	.short	0x0000
        /*0062*/ 	.short	0x0000
        /*0064*/ 	.byte	0x00, 0xf0, 0x11, 0x00


	//----- nvinfo : EIATTR_SPARSE_MMA_MASK
	.align		4
.L_19:
        /*0068*/ 	.byte	0x03, 0x50
        /*006a*/ 	.short	0x0000


	//----- nvinfo : EIATTR_MAXREG_COUNT
	.align		4
        /*006c*/ 	.byte	0x03, 0x1b
        /*006e*/ 	.short	0x00ff


	//----- nvinfo : EIATTR_NUM_BARRIERS
	.align		4
        /*0070*/ 	.byte	0x02, 0x4c
        /*0072*/ 	.byte	0x01
	.zero		1


	//----- nvinfo : EIATTR_MERCURY_ISA_VERSION
	.align		4
        /*0074*/ 	.byte	0x03, 0x5f
        /*0076*/ 	.short	0x0101


	//----- nvinfo : EIATTR_UNUSED_LOAD_BYTE_OFFSET
	.align		4
        /*0078*/ 	.byte	0x04, 0x44
        /*007a*/ 	.short	(.L_21 - .L_20)


	//   ....[0]....
.L_20:
        /*007c*/ 	.word	0x00000960
        /*0080*/ 	.word	0x00000fff


	//----- nvinfo : EIATTR_VRC_CTA_INIT_COUNT
	.align		4
.L_21:
        /*0084*/ 	.byte	0x02, 0x4a
	.zero		1
	.zero		1


	//----- nvinfo : EIATTR_EXIT_INSTR_OFFSETS
	.align		4
        /*0088*/ 	.byte	0x04, 0x1c
        /*008a*/ 	.short	(.L_23 - .L_22)


	//   ....[0]....
.L_22:
        /*008c*/ 	.word	0x00000a60


	//   ....[1]....
        /*0090*/ 	.word	0x00000ab0


	//----- nvinfo : EIATTR_CBANK_PARAM_SIZE
	.align		4
.L_23:
        /*0094*/ 	.byte	0x03, 0x19
        /*0096*/ 	.short	0x0028


	//----- nvinfo : EIATTR_PARAM_CBANK
	.align		4
        /*0098*/ 	.byte	0x04, 0x0a
        /*009a*/ 	.short	(.L_25 - .L_24)
	.align		4
.L_24:
        /*009c*/ 	.word	index@(.nv.constant0._Z7mysgemmiiiPKfS0_Pf)
        /*00a0*/ 	.short	0x0380
        /*00a2*/ 	.short	0x0028


	//----- nvinfo : EIATTR_SW_WAR
	.align		4
.L_25:
        /*00a4*/ 	.byte	0x04, 0x36
        /*00a6*/ 	.short	(.L_27 - .L_26)
.L_26:
        /*00a8*/ 	.word	0x00000008
.L_27:


//--------------------- .nv.callgraph             --------------------------
	.section	.nv.callgraph,"",@"SHT_CUDA_CALLGRAPH"
	.align	4
	.sectionentsize	8
	.align		4
        /*0000*/ 	.word	0x00000000
	.align		4
        /*0004*/ 	.word	0xffffffff
	.align		4
        /*0008*/ 	.word	0x00000000
	.align		4
        /*000c*/ 	.word	0xfffffffe
	.align		4
        /*0010*/ 	.word	0x00000000
	.align		4
        /*0014*/ 	.word	0xfffffffd
	.align		4
        /*0018*/ 	.word	0x00000000
	.align		4
        /*001c*/ 	.word	0xfffffffc


//--------------------- .text._Z7mysgemmiiiPKfS0_Pf --------------------------
	.section	.text._Z7mysgemmiiiPKfS0_Pf,"ax",@progbits
	.align	128
        .global         _Z7mysgemmiiiPKfS0_Pf
        .type           _Z7mysgemmiiiPKfS0_Pf,@function
        .size           _Z7mysgemmiiiPKfS0_Pf,(.L_x_8 - _Z7mysgemmiiiPKfS0_Pf)
        .other          _Z7mysgemmiiiPKfS0_Pf,@"STO_CUDA_ENTRY STV_DEFAULT"
_Z7mysgemmiiiPKfS0_Pf:
.text._Z7mysgemmiiiPKfS0_Pf:
[----:B------:R-:W-:Y:S01]  /*0000*/  LDC R1, c[0x0][0x37c] ;  /* 0x0000df00ff017b82 */ /* 0x000fe20000000800 */
[----:B------:R-:W0:Y:S01]  /*0010*/  S2R R0, SR_TID.X ;  /* 0x0000000000007919 */ /* 0x000e220000002100 */
[----:B------:R-:W1:Y:S06]  /*0020*/  LDCU UR6, c[0x0][0x388] ;  /* 0x00007100ff0677ac */ /* 0x000e6c0008000800 */
[----:B------:R-:W0:Y:S01]  /*0030*/  LDC R3, c[0x0][0x360] ;  /* 0x0000d800ff037b82 */ /* 0x000e220000000800 */
[----:B------:R-:W-:Y:S01]  /*0040*/  HFMA2 R27, -RZ, RZ, 0, 0 ;  /* 0x00000000ff1b7431 */ /* 0x000fe200000001ff */
[----:B------:R-:W2:Y:S01]  /*0050*/  S2R R2, SR_TID.Y ;  /* 0x0000000000027919 */ /* 0x000ea20000002200 */
[----:B------:R-:W3:Y:S05]  /*0060*/  LDCU.64 UR8, c[0x0][0x358] ;  /* 0x00006b00ff0877ac */ /* 0x000eea0008000a00 */
[----:B------:R-:W-:Y:S08]  /*0070*/  S2UR UR4, SR_CTAID.Y ;  /* 0x00000000000479c3 */ /* 0x000ff00000002600 */
[----:B------:R-:W0:Y:S01]  /*0080*/  S2UR UR5, SR_CTAID.X ;  /* 0x00000000000579c3 */ /* 0x000e220000002500 */
[----:B-1----:R-:W-:-:S07]  /*0090*/  UISETP.GE.AND UP0, UPT, UR6, 0x1, UPT ;  /* 0x000000010600788c */ /* 0x002fce000bf06270 */
[----:B------:R-:W2:Y:S01]  /*00a0*/  LDC R25, c[0x0][0x364] ;  /* 0x0000d900ff197b82 */ /* 0x000ea20000000800 */
[----:B0-----:R-:W-:Y:S02]  /*00b0*/  IMAD R20, R3, UR5, R0 ;  /* 0x0000000503147c24 */ /* 0x001fe4000f8e0200 */
[----:B--2---:R-:W-:Y:S01]  /*00c0*/  IMAD R25, R25, UR4, R2 ;  /* 0x0000000419197c24 */ /* 0x004fe2000f8e0202 */
[----:B---3--:R-:W-:Y:S06]  /*00d0*/  BRA.U !UP0, `(.L_x_0) ;  /* 0x0000000908547547 */ /* 0x008fec000b800000 */
[----:B------:R-:W0:Y:S01]  /*00e0*/  S2UR UR6, SR_CgaCtaId ;  /* 0x00000000000679c3 */ /* 0x000e220000008800 */
[----:B------:R-:W-:Y:S01]  /*00f0*/  UMOV UR4, 0x400 ;  /* 0x0000040000047882 */ /* 0x000fe20000000000 */
[C---:B------:R-:W-:Y:S01]  /*0100*/  LOP3.LUT R18, R3.reuse, 0xf, RZ, 0xc0, !PT ;  /* 0x0000000f03127812 */ /* 0x040fe200078ec0ff */
[----:B------:R-:W-:Y:S01]  /*0110*/  UIADD3 UR5, UPT, UPT, UR4, 0x400, URZ ;  /* 0x0000040004057890 */ /* 0x000fe2000fffe0ff */
[C---:B------:R-:W-:Y:S02]  /*0120*/  LOP3.LUT R17, R3.reuse, 0x7, RZ, 0xc0, !PT ;  /* 0x0000000703117812 */ /* 0x040fe400078ec0ff */
[C---:B------:R-:W-:Y:S02]  /*0130*/  LOP3.LUT R16, R3.reuse, 0x7f0, RZ, 0xc0, !PT ;  /* 0x000007f003107812 */ /* 0x040fe400078ec0ff */
[----:B------:R-:W-:Y:S02]  /*0140*/  LOP3.LUT R7, R3, 0x3, RZ, 0xc0, !PT ;  /* 0x0000000303077812 */ /* 0x000fe400078ec0ff */
[----:B------:R-:W-:-:S02]  /*0150*/  MOV R27, RZ ;  /* 0x000000ff001b7202 */ /* 0x000fc40000000f00 */
[----:B------:R-:W-:Y:S01]  /*0160*/  MOV R5, RZ ;  /* 0x000000ff00057202 */ /* 0x000fe20000000f00 */
[----:B0-----:R-:W-:Y:S02]  /*0170*/  ULEA UR4, UR6, UR4, 0x18 ;  /* 0x0000000406047291 */ /* 0x001fe4000f8ec0ff */
[----:B------:R-:W-:-:S04]  /*0180*/  ULEA UR5, UR6, UR5, 0x18 ;  /* 0x0000000506057291 */ /* 0x000fc8000f8ec0ff */
[----:B------:R-:W-:Y:S02]  /*0190*/  LEA R23, R2, UR4, 0x6 ;  /* 0x0000000402177c11 */ /* 0x000fe4000f8e30ff */
[----:B------:R-:W-:-:S03]  /*01a0*/  LEA R21, R0, UR5, 0x2 ;  /* 0x0000000500157c11 */ /* 0x000fc6000f8e10ff */
[----:B------:R-:W-:Y:S01]  /*01b0*/  VIADD R6, R23, 0x20 ;  /* 0x0000002017067836 */ /* 0x000fe20000000000 */
[----:B------:R-:W-:Y:S02]  /*01c0*/  LEA R19, R2, R21, 0x6 ;  /* 0x0000001502137211 */ /* 0x000fe400078e30ff */
[----:B------:R-:W-:-:S07]  /*01d0*/  IADD3 R4, PT, PT, R21, 0x200, RZ ;  /* 0x0000020015047810 */ /* 0x000fce0007ffe0ff */
.L_x_6:
[----:B0-----:R-:W0:Y:S01]  /*01e0*/  LDCU UR6, c[0x0][0x388] ;  /* 0x00007100ff0677ac */ /* 0x001e220008000800 */
[----:B------:R-:W-:Y:S01]  /*01f0*/  IMAD.IADD R12, R0, 0x1, R5 ;  /* 0x00000001000c7824 */ /* 0x000fe200078e0205 */
[----:B------:R-:W-:Y:S01]  /*0200*/  IADD3 R15, PT, PT, R2, R5, RZ ;  /* 0x00000005020f7210 */ /* 0x000fe20007ffe0ff */
[----:B------:R-:W-:Y:S01]  /*0210*/  HFMA2 R14, -RZ, RZ, 0, 0 ;  /* 0x00000000ff0e7431 */ /* 0x000fe200000001ff */
[----:B------:R-:W1:Y:S01]  /*0220*/  LDCU UR4, c[0x0][0x380] ;  /* 0x00007000ff0477ac */ /* 0x000e620008000800 */
[----:B------:R-:W2:Y:S01]  /*0230*/  LDCU UR5, c[0x0][0x384] ;  /* 0x00007080ff0577ac */ /* 0x000ea20008000800 */
[----:B0-----:R-:W-:Y:S02]  /*0240*/  ISETP.GE.U32.AND P1, PT, R12, UR6, PT ;  /* 0x000000060c007c0c */ /* 0x001fe4000bf26070 */
[----:B------:R-:W-:Y:S02]  /*0250*/  ISETP.GE.U32.AND P0, PT, R15, UR6, PT ;  /* 0x000000060f007c0c */ /* 0x000fe4000bf06070 */
[----:B-1----:R-:W-:-:S02]  /*0260*/  ISETP.GE.OR P1, PT, R25, UR4, P1 ;  /* 0x0000000419007c0c */ /* 0x002fc40008f26670 */
[----:B--2---:R-:W-:-:S11]  /*0270*/  ISETP.GE.OR P0, PT, R20, UR5, P0 ;  /* 0x0000000514007c0c */ /* 0x004fd60008706670 */
[----:B------:R-:W0:Y:S01]  /*0280*/  @!P1 LDC.64 R10, c[0x0][0x390] ;  /* 0x0000e400ff0a9b82 */ /* 0x000e220000000a00 */
[----:B------:R-:W-:Y:S01]  /*0290*/  @!P1 IMAD R13, R25, UR6, R12 ;  /* 0x00000006190d9c24 */ /* 0x000fe2000f8e020c */
[----:B------:R-:W-:Y:S01]  /*02a0*/  MOV R12, RZ ;  /* 0x000000ff000c7202 */ /* 0x000fe20000000f00 */
[----:B------:R-:W-:-:S05]  /*02b0*/  @!P0 IMAD R15, R15, UR5, R20 ;  /* 0x000000050f0f8c24 */ /* 0x000fca000f8e0214 */
[----:B------:R-:W1:Y:S01]  /*02c0*/  @!P0 LDC.64 R8, c[0x0][0x398] ;  /* 0x0000e600ff088b82 */ /* 0x000e620000000a00 */
[----:B0-----:R-:W-:-:S05]  /*02d0*/  @!P1 IMAD.WIDE.U32 R10, R13, 0x4, R10 ;  /* 0x000000040d0a9825 */ /* 0x001fca00078e000a */
[----:B------:R-:W2:Y:S01]  /*02e0*/  @!P1 LDG.E R12, desc[UR8][R10.64] ;  /* 0x000000080a0c9981 */ /* 0x000ea2000c1e1900 */
[----:B-1----:R-:W-:-:S05]  /*02f0*/  @!P0 IMAD.WIDE.U32 R8, R15, 0x4, R8 ;  /* 0x000000040f088825 */ /* 0x002fca00078e0008 */
[----:B------:R-:W3:Y:S01]  /*0300*/  @!P0 LDG.E R14, desc[UR8][R8.64] ;  /* 0x00000008080e8981 */ /* 0x000ee2000c1e1900 */
[----:B------:R-:W-:Y:S01]  /*0310*/  ISETP.GE.U32.AND P0, PT, R3, 0x10, PT ;  /* 0x000000100300780c */ /* 0x000fe20003f06070 */
[----:B------:R-:W-:Y:S01]  /*0320*/  IMAD R13, R0, 0x4, R23 ;  /* 0x00000004000d7824 */ /* 0x000fe200078e0217 */
[----:B------:R-:W-:-:S04]  /*0330*/  MOV R22, RZ ;  /* 0x000000ff00167202 */ /* 0x000fc80000000f00 */
[----:B--2---:R0:W-:Y:S04]  /*0340*/  STS [R13], R12 ;  /* 0x0000000c0d007388 */ /* 0x0041e80000000800 */
[----:B---3--:R0:W-:Y:S01]  /*0350*/  STS [R19], R14 ;  /* 0x0000000e13007388 */ /* 0x0081e20000000800 */
[----:B------:R-:W-:Y:S06]  /*0360*/  BAR.SYNC.DEFER_BLOCKING 0x0 ;  /* 0x0000000000007b1d */ /* 0x000fec0000010000 */
[----:B------:R-:W-:Y:S05]  /*0370*/  @!P0 BRA `(.L_x_1) ;  /* 0x0000000000b88947 */ /* 0x000fea0003800000 */
[----:B------:R-:W-:Y:S02]  /*0380*/  LOP3.LUT R26, R3, 0xfffffff0, RZ, 0xc0, !PT ;  /* 0xfffffff0031a7812 */ /* 0x000fe400078ec0ff */
[----:B------:R-:W-:Y:S02]  /*0390*/  MOV R24, R4 ;  /* 0x0000000400187202 */ /* 0x000fe40000000f00 */
[----:B------:R-:W-:Y:S01]  /*03a0*/  MOV R22, R6 ;  /* 0x0000000600167202 */ /* 0x000fe20000000f00 */
[----:B------:R-:W-:-:S07]  /*03b0*/  IMAD.MOV R26, RZ, RZ, -R26 ;  /* 0x000000ffff1a7224 */ /* 0x000fce00078e0a1a */
.L_x_2:
[----:B------:R-:W-:Y:S01]  /*03c0*/  LDS R8, [R24+-0x200] ;  /* 0xfffe000018087984 */ /* 0x000fe20000000800 */
[----:B------:R-:W-:-:S03]  /*03d0*/  IADD3 R26, PT, PT, R26, 0x10, RZ ;  /* 0x000000101a1a7810 */ /* 0x000fc60007ffe0ff */
[----:B0-----:R-:W0:Y:S01]  /*03e0*/  LDS.128 R12, [R22+-0x20] ;  /* 0xffffe000160c7984 */ /* 0x001e220000000c00 */
[----:B------:R-:W-:-:S03]  /*03f0*/  ISETP.NE.AND P0, PT, R26, RZ, PT ;  /* 0x000000ff1a00720c */ /* 0x000fc60003f05270 */
[----:B------:R-:W1:Y:S04]  /*0400*/  LDS R11, [R24+-0x1c0] ;  /* 0xfffe4000180b7984 */ /* 0x000e680000000800 */
[----:B------:R-:W2:Y:S04]  /*0410*/  LDS R9, [R24+-0x180] ;  /* 0xfffe800018097984 */ /* 0x000ea80000000800 */
[----:B------:R-:W-:Y:S01]  /*0420*/  LDS R29, [R24+-0xc0] ;  /* 0xffff4000181d7984 */ /* 0x000fe20000000800 */
[----:B0-----:R-:W-:-:S03]  /*0430*/  FFMA R8, R12, R8, R27 ;  /* 0x000000080c087223 */ /* 0x001fc6000000001b */
[----:B------:R-:W0:Y:S01]  /*0440*/  LDS R12, [R24+-0x140] ;  /* 0xfffec000180c7984 */ /* 0x000e220000000800 */
[----:B-1----:R-:W-:-:S03]  /*0450*/  FFMA R8, R11, R13, R8 ;  /* 0x0000000d0b087223 */ /* 0x002fc60000000008 */
[----:B------:R-:W-:Y:S01]  /*0460*/  LDS R13, [R24+-0x100] ;  /* 0xffff0000180d7984 */ /* 0x000fe20000000800 */
[----:B--2---:R-:W-:-:S03]  /*0470*/  FFMA R27, R9, R14, R8 ;  /* 0x0000000e091b7223 */ /* 0x004fc60000000008 */
[----:B------:R-:W1:Y:S01]  /*0480*/  LDS.128 R8, [R22+-0x10] ;  /* 0xfffff00016087984 */ /* 0x000e620000000c00 */
[----:B0-----:R-:W-:-:S03]  /*0490*/  FFMA R27, R12, R15, R27 ;  /* 0x0000000f0c1b7223 */ /* 0x001fc6000000001b */
[----:B------:R-:W0:Y:S01]  /*04a0*/  LDS R15, [R24+-0x80] ;  /* 0xffff8000180f7984 */ /* 0x000e220000000800 */
[----:B-1----:R-:W-:-:S03]  /*04b0*/  FFMA R12, R8, R13, R27 ;  /* 0x0000000d080c7223 */ /* 0x002fc6000000001b */
[----:B------:R-:W1:Y:S01]  /*04c0*/  LDS R8, [R24+-0x40] ;  /* 0xffffc00018087984 */ /* 0x000e620000000800 */
[----:B------:R-:W-:-:S03]  /*04d0*/  FFMA R12, R29, R9, R12 ;  /* 0x000000091d0c7223 */ /* 0x000fc6000000000c */
[----:B------:R-:W-:Y:S04]  /*04e0*/  LDS R9, [R24] ;  /* 0x0000000018097984 */ /* 0x000fe80000000800 */
[----:B------:R-:W-:Y:S01]  /*04f0*/  LDS R29, [R24+0x40] ;  /* 0x00004000181d7984 */ /* 0x000fe20000000800 */
[----:B0-----:R-:W-:-:S03]  /*0500*/  FFMA R27, R15, R10, R12 ;  /* 0x0000000a0f1b7223 */ /* 0x001fc6000000000c */
[----:B------:R-:W0:Y:S01]  /*0510*/  LDS.128 R12, [R22] ;  /* 0x00000000160c7984 */ /* 0x000e220000000c00 */
[----:B-1----:R-:W-:-:S03]  /*0520*/  FFMA R27, R8, R11, R27 ;  /* 0x0000000b081b7223 */ /* 0x002fc6000000001b */
[----:B------:R-:W1:Y:S01]  /*0530*/  LDS R11, [R24+0x80] ;  /* 0x00008000180b7984 */ /* 0x000e620000000800 */
[----:B0-----:R-:W-:-:S03]  /*0540*/  FFMA R8, R12, R9, R27 ;  /* 0x000000090c087223 */ /* 0x001fc6000000001b */
[----:B------:R-:W0:Y:S01]  /*0550*/  LDS R12, [R24+0xc0] ;  /* 0x0000c000180c7984 */ /* 0x000e220000000800 */
[----:B------:R-:W-:-:S03]  /*0560*/  FFMA R8, R29, R13, R8 ;  /* 0x0000000d1d087223 */ /* 0x000fc60000000008 */
[----:B------:R-:W-:Y:S01]  /*0570*/  LDS R13, [R24+0x100] ;  /* 0x00010000180d7984 */ /* 0x000fe20000000800 */
[----:B-1----:R-:W-:-:S03]  /*0580*/  FFMA R27, R11, R14, R8 ;  /* 0x0000000e0b1b7223 */ /* 0x002fc60000000008 */
[----:B------:R1:W2:Y:S02]  /*0590*/  LDS.128 R8, [R22+0x10] ;  /* 0x0000100016087984 */ /* 0x0002a40000000c00 */
[----:B-1----:R-:W-:Y:S01]  /*05a0*/  IADD3 R22, PT, PT, R22, 0x40, RZ ;  /* 0x0000004016167810 */ /* 0x002fe20007ffe0ff */
[----:B0-----:R-:W-:Y:S02]  /*05b0*/  FFMA R15, R12, R15, R27 ;  /* 0x0000000f0c0f7223 */ /* 0x001fe4000000001b */
[----:B------:R-:W0:Y:S04]  /*05c0*/  LDS R27, [R24+0x140] ;  /* 0x00014000181b7984 */ /* 0x000e280000000800 */
[----:B------:R-:W1:Y:S01]  /*05d0*/  LDS R12, [R24+0x180] ;  /* 0x00018000180c7984 */ /* 0x000e620000000800 */
[----:B--2---:R-:W-:-:S03]  /*05e0*/  FFMA R8, R8, R13, R15 ;  /* 0x0000000d08087223 */ /* 0x004fc6000000000f */
[----:B------:R2:W3:Y:S02]  /*05f0*/  LDS R13, [R24+0x1c0] ;  /* 0x0001c000180d7984 */ /* 0x0004e40000000800 */
[----:B--2---:R-:W-:Y:S01]  /*0600*/  IADD3 R24, PT, PT, R24, 0x400, RZ ;  /* 0x0000040018187810 */ /* 0x004fe20007ffe0ff */
[----:B0-----:R-:W-:-:S04]  /*0610*/  FFMA R9, R27, R9, R8 ;  /* 0x000000091b097223 */ /* 0x001fc80000000008 */
[----:B-1----:R-:W-:-:S04]  /*0620*/  FFMA R10, R12, R10, R9 ;  /* 0x0000000a0c0a7223 */ /* 0x002fc80000000009 */
[----:B---3--:R-:W-:Y:S01]  /*0630*/  FFMA R27, R13, R11, R10 ;  /* 0x0000000b0d1b7223 */ /* 0x008fe2000000000a */
[----:B------:R-:W-:Y:S06]  /*0640*/  @P0 BRA `(.L_x_2) ;  /* 0xfffffffc005c0947 */ /* 0x000fec000383ffff */
[----:B------:R-:W-:-:S07]  /*0650*/  IMAD.MOV.U32 R22, RZ, RZ, R16 ;  /* 0x000000ffff167224 */ /* 0x000fce00078e0010 */
.L_x_1:
[----:B------:R-:W-:-:S13]  /*0660*/  ISETP.NE.AND P0, PT, R18, RZ, PT ;  /* 0x000000ff1200720c */ /* 0x000fda0003f05270 */
[----:B------:R-:W-:Y:S05]  /*0670*/  @!P0 BRA `(.L_x_3) ;  /* 0x0000000000dc8947 */ /* 0x000fea0003800000 */
[----:B------:R-:W-:Y:S02]  /*0680*/  IADD3 R8, PT, PT, R18, -0x1, RZ ;  /* 0xffffffff12087810 */ /* 0x000fe40007ffe0ff */
[----:B------:R-:W-:Y:S02]  /*0690*/  ISETP.NE.AND P1, PT, R17, RZ, PT ;  /* 0x000000ff1100720c */ /* 0x000fe40003f25270 */
[----:B------:R-:W-:-:S13]  /*06a0*/  ISETP.GE.U32.AND P0, PT, R8, 0x7, PT ;  /* 0x000000070800780c */ /* 0x000fda0003f06070 */
[----:B------:R-:W-:Y:S05]  /*06b0*/  @!P0 BRA `(.L_x_4) ;  /* 0x0000000000548947 */ /* 0x000fea0003800000 */
[C---:B------:R-:W-:Y:S02]  /*06c0*/  LEA R24, R22.reuse, R21, 0x6 ;  /* 0x0000001516187211 */ /* 0x040fe400078e30ff */
[C---:B------:R-:W-:Y:S01]  /*06d0*/  LEA R26, R22.reuse, R23, 0x2 ;  /* 0x00000017161a7211 */ /* 0x040fe200078e10ff */
[----:B------:R-:W-:Y:S02]  /*06e0*/  VIADD R22, R22, 0x8 ;  /* 0x0000000816167836 */ /* 0x000fe40000000000 */
[----:B0-----:R-:W-:Y:S04]  /*06f0*/  LDS R12, [R24] ;  /* 0x00000000180c7984 */ /* 0x001fe80000000800 */
[----:B------:R-:W0:Y:S04]  /*0700*/  LDS.128 R8, [R26] ;  /* 0x000000001a087984 */ /* 0x000e280000000c00 */
[----:B------:R-:W1:Y:S04]  /*0710*/  LDS R15, [R24+0x40] ;  /* 0x00004000180f7984 */ /* 0x000e680000000800 */
[----:B------:R-:W2:Y:S04]  /*0720*/  LDS R13, [R24+0x80] ;  /* 0x00008000180d7984 */ /* 0x000ea80000000800 */
[----:B------:R-:W-:Y:S01]  /*0730*/  LDS R29, [R24+0x1c0] ;  /* 0x0001c000181d7984 */ /* 0x000fe20000000800 */
[----:B0-----:R-:W-:-:S03]  /*0740*/  FFMA R12, R8, R12, R27 ;  /* 0x0000000c080c7223 */ /* 0x001fc6000000001b */
[----:B------:R-:W0:Y:S01]  /*0750*/  LDS R8, [R24+0xc0] ;  /* 0x0000c00018087984 */ /* 0x000e220000000800 */
[----:B-1----:R-:W-:-:S03]  /*0760*/  FFMA R12, R15, R9, R12 ;  /* 0x000000090f0c7223 */ /* 0x002fc6000000000c */
[----:B------:R-:W-:Y:S01]  /*0770*/  LDS R9, [R24+0x100] ;  /* 0x0001000018097984 */ /* 0x000fe20000000800 */
[----:B--2---:R-:W-:-:S03]  /*0780*/  FFMA R27, R13, R10, R12 ;  /* 0x0000000a0d1b7223 */ /* 0x004fc6000000000c */
[----:B------:R-:W1:Y:S01]  /*0790*/  LDS.128 R12, [R26+0x10] ;  /* 0x000010001a0c7984 */ /* 0x000e620000000c00 */
[----:B0-----:R-:W-:-:S03]  /*07a0*/  FFMA R11, R8, R11, R27 ;  /* 0x0000000b080b7223 */ /* 0x001fc6000000001b */
[----:B------:R-:W0:Y:S04]  /*07b0*/  LDS R27, [R24+0x140] ;  /* 0x00014000181b7984 */ /* 0x000e280000000800 */
[----:B------:R-:W2:Y:S01]  /*07c0*/  LDS R8, [R24+0x180] ;  /* 0x0001800018087984 */ /* 0x000ea20000000800 */
[----:B-1----:R-:W-:-:S04]  /*07d0*/  FFMA R12, R12, R9, R11 ;  /* 0x000000090c0c7223 */ /* 0x002fc8000000000b */
[----:B0-----:R-:W-:-:S04]  /*07e0*/  FFMA R13, R27, R13, R12 ;  /* 0x0000000d1b0d7223 */ /* 0x001fc8000000000c */
[----:B--2---:R-:W-:-:S04]  /*07f0*/  FFMA R8, R8, R14, R13 ;  /* 0x0000000e08087223 */ /* 0x004fc8000000000d */
[----:B------:R-:W-:-:S07]  /*0800*/  FFMA R27, R29, R15, R8 ;  /* 0x0000000f1d1b7223 */ /* 0x000fce0000000008 */
.L_x_4:
[----:B------:R-:W-:Y:S05]  /*0810*/  @!P1 BRA `(.L_x_3) ;  /* 0x0000000000749947 */ /* 0x000fea0003800000 */
[----:B------:R-:W-:Y:S02]  /*0820*/  IADD3 R8, PT, PT, R17, -0x1, RZ ;  /* 0xffffffff11087810 */ /* 0x000fe40007ffe0ff */
[----:B------:R-:W-:Y:S02]  /*0830*/  ISETP.NE.AND P1, PT, R7, RZ, PT ;  /* 0x000000ff0700720c */ /* 0x000fe40003f25270 */
[----:B------:R-:W-:-:S13]  /*0840*/  ISETP.GE.U32.AND P0, PT, R8, 0x3, PT ;  /* 0x000000030800780c */ /* 0x000fda0003f06070 */
[----:B------:R-:W-:Y:S05]  /*0850*/  @!P0 BRA `(.L_x_5) ;  /* 0x0000000000308947 */ /* 0x000fea0003800000 */
[C---:B------:R-:W-:Y:S02]  /*0860*/  LEA R8, R22.reuse, R23, 0x2 ;  /* 0x0000001716087211 */ /* 0x040fe400078e10ff */
[C---:B0-----:R-:W-:Y:S01]  /*0870*/  LEA R12, R22.reuse, R21, 0x6 ;  /* 0x00000015160c7211 */ /* 0x041fe200078e30ff */
[----:B------:R-:W-:-:S03]  /*0880*/  VIADD R22, R22, 0x4 ;  /* 0x0000000416167836 */ /* 0x000fc60000000000 */
[----:B------:R-:W-:Y:S04]  /*0890*/  LDS.128 R8, [R8] ;  /* 0x0000000008087984 */ /* 0x000fe80000000c00 */
[----:B------:R-:W0:Y:S04]  /*08a0*/  LDS R13, [R12] ;  /* 0x000000000c0d7984 */ /* 0x000e280000000800 */
[----:B------:R-:W1:Y:S04]  /*08b0*/  LDS R15, [R12+0x40] ;  /* 0x000040000c0f7984 */ /* 0x000e680000000800 */
[----:B------:R-:W2:Y:S04]  /*08c0*/  LDS R24, [R12+0x80] ;  /* 0x000080000c187984 */ /* 0x000ea80000000800 */
[----:B------:R-:W3:Y:S01]  /*08d0*/  LDS R29, [R12+0xc0] ;  /* 0x0000c0000c1d7984 */ /* 0x000ee20000000800 */
[----:B0-----:R-:W-:-:S04]  /*08e0*/  FFMA R14, R8, R13, R27 ;  /* 0x0000000d080e7223 */ /* 0x001fc8000000001b */
[----:B-1----:R-:W-:-:S04]  /*08f0*/  FFMA R9, R15, R9, R14 ;  /* 0x000000090f097223 */ /* 0x002fc8000000000e */
[----:B--2---:R-:W-:-:S04]  /*0900*/  FFMA R10, R24, R10, R9 ;  /* 0x0000000a180a7223 */ /* 0x004fc80000000009 */
[----:B---3--:R-:W-:-:S07]  /*0910*/  FFMA R27, R29, R11, R10 ;  /* 0x0000000b1d1b7223 */ /* 0x008fce000000000a */
.L_x_5:
[----:B------:R-:W-:Y:S05]  /*0920*/  @!P1 BRA `(.L_x_3) ;  /* 0x0000000000309947 */ /* 0x000fea0003800000 */
[C---:B------:R-:W-:Y:S02]  /*0930*/  LEA R8, R22.reuse, R23, 0x2 ;  /* 0x0000001716087211 */ /* 0x040fe400078e10ff */
[----:B0-----:R-:W-:Y:S02]  /*0940*/  LEA R13, R22, R21, 0x6 ;  /* 0x00000015160d7211 */ /* 0x001fe400078e30ff */
[----:B------:R-:W-:Y:S02]  /*0950*/  ISETP.NE.AND P0, PT, R7, 0x1, PT ;  /* 0x000000010700780c */ /* 0x000fe40003f05270 */
[----:B------:R-:W-:Y:S04]  /*0960*/  LDS.128 R8, [R8] ;  /* 0x0000000008087984 */ /* 0x000fe80000000c00 */
[----:B------:R-:W0:Y:S02]  /*0970*/  LDS R12, [R13] ;  /* 0x000000000d0c7984 */ /* 0x000e240000000800 */
[----:B0-----:R-:W-:-:S05]  /*0980*/  FFMA R27, R8, R12, R27 ;  /* 0x0000000c081b7223 */ /* 0x001fca000000001b */
[----:B------:R-:W-:Y:S05]  /*0990*/  @!P0 BRA `(.L_x_3) ;  /* 0x0000000000148947 */ /* 0x000fea0003800000 */
[----:B------:R-:W-:Y:S01]  /*09a0*/  ISETP.NE.AND P0, PT, R7, 0x2, PT ;  /* 0x000000020700780c */ /* 0x000fe20003f05270 */
[----:B------:R-:W0:-:S12]  /*09b0*/  LDS R8, [R13+0x40] ;  /* 0x000040000d087984 */ /* 0x000e180000000800 */
[----:B------:R-:W1:Y:S01]  /*09c0*/  @P0 LDS R12, [R13+0x80] ;  /* 0x000080000d0c0984 */ /* 0x000e620000000800 */
[----:B0-----:R-:W-:-:S04]  /*09d0*/  FFMA R27, R8, R9, R27 ;  /* 0x00000009081b7223 */ /* 0x001fc8000000001b */
[----:B-1----:R-:W-:-:S07]  /*09e0*/  @P0 FFMA R27, R12, R10, R27 ;  /* 0x0000000a0c1b0223 */ /* 0x002fce000000001b */
.L_x_3:
[----:B------:R-:W-:Y:S01]  /*09f0*/  IADD3 R5, PT, PT, R3, R5, RZ ;  /* 0x0000000503057210 */ /* 0x000fe20007ffe0ff */
[----:B------:R-:W-:Y:S03]  /*0a00*/  BAR.SYNC.DEFER_BLOCKING 0x0 ;  /* 0x0000000000007b1d */ /* 0x000fe60000010000 */
[----:B------:R-:W-:-:S13]  /*0a10*/  ISETP.GE.AND P0, PT, R5, UR6, PT ;  /* 0x0000000605007c0c */ /* 0x000fda000bf06270 */
[----:B------:R-:W-:Y:S05]  /*0a20*/  @!P0 BRA `(.L_x_6) ;  /* 0xfffffff400ec8947 */ /* 0x000fea000383ffff */
.L_x_0:
[----:B------:R-:W1:Y:S02]  /*0a30*/  LDCU.64 UR4, c[0x0][0x380] ;  /* 0x00007000ff0477ac */ /* 0x000e640008000a00 */
[----:B-1----:R-:W-:-:S04]  /*0a40*/  ISETP.GE.AND P0, PT, R20, UR5, PT ;  /* 0x0000000514007c0c */ /* 0x002fc8000bf06270 */
[----:B------:R-:W-:-:S13]  /*0a50*/  ISETP.GE.OR P0, PT, R25, UR4, P0 ;  /* 0x0000000419007c0c */ /* 0x000fda0008706670 */
[----:B------:R-:W-:Y:S05]  /*0a60*/  @P0 EXIT ;  /* 0x000000000000094d */ /* 0x000fea0003800000 */
[----:B------:R-:W1:Y:S01]  /*0a70*/  LDC.64 R2, c[0x0][0x3a0] ;  /* 0x0000e800ff027b82 */ /* 0x000e620000000a00 */
[----:B------:R-:W-:-:S04]  /*0a80*/  IMAD R25, R25, UR5, R20 ;  /* 0x0000000519197c24 */ /* 0x000fc8000f8e0214 */
[----:B-1----:R-:W-:-:S05]  /*0a90*/  IMAD.WIDE R2, R25, 0x4, R2 ;  /* 0x0000000419027825 */ /* 0x002fca00078e0202 */
[----:B------:R-:W-:Y:S01]  /*0aa0*/  STG.E desc[UR8][R2.64], R27 ;  /* 0x0000001b02007986 */ /* 0x000fe2000c101908 */
[----:B------:R-:W-:Y:S05]  /*0ab0*/  EXIT ;  /* 0x000000000000794d */ /* 0x000fea0003800000 */
.L_x_7:
[----:B------:R-:W-:-:S00]  /*0ac0*/  BRA `(.L_x_7) ;  /* 0xfffffffc00fc7947 */ /* 0x000fc0000383ffff */
[----:B------:R-:W-:-:S00]  /*0ad0*/  NOP ;  /* 0x0000000000007918 */ /* 0x000fc00000000000 */
        /* <DEDUP_REMOVED lines=10> */
.L_x_8:


//--------------------- .nv.shared._Z7mysgemmiiiPKfS0_Pf --------------------------
	.section	.nv.shared._Z7mysgemmiiiPKfS0_Pf,"aw",@nobits
	.sectionflags	@""
	.align	4
.nv.shared._Z7mysgemmiiiPKfS0_Pf:
	.zero		3072


//--------------------- .nv.shared.reserved.0     --------------------------
	.section	.nv.shared.reserved.0,"aw",@nobits
	.weak		__nv_reservedSMEM_offset_0_alias
	.size		__nv_reservedSMEM_offset_0_alias, 0, 64
	.other		__nv_reservedSMEM_offset_0_alias,@"STO_CUDA_RESERVED_SHARED STV_DEFAULT"
__nv_reservedSMEM_offset_0_alias:
	.zero		0
	.zero		64


//--------------------- .nv.constant0._Z7mysgemmiiiPKfS0_Pf --------------------------
	.section	.nv.constant0._Z7mysgemmiiiPKfS0_Pf,"a",@progbits
	.sectionflags	@""
	.align	4
.nv.constant0._Z7mysgemmiiiPKfS0_Pf:
	.zero		936


//--------------------- SYMBOLS --------------------------

	.type		.nv.reservedSmem.offset0,@object
	.size		.nv.reservedSmem.offset0,0x4
	.type		.nv.reservedSmem.cap,@object
	.size		.nv.reservedSmem.cap,0x4
